	.headerflags	@"EF_CUDA_TEXMODE_UNIFIED EF_CUDA_64BIT_ADDRESS EF_CUDA_ACCELERATORS EF_CUDA_SM90 EF_CUDA_VIRTUAL_SM(EF_CUDA_SM90)"
	.elftype	@"ET_EXEC"


//--------------------- .nv.info                  --------------------------
	.section	.nv.info,"",@"SHT_CUDA_INFO"
	.align	4


	//----- nvinfo : EIATTR_REGCOUNT
	.align		4
        /*0000*/ 	.byte	0x04, 0x2f
        /*0002*/ 	.short	(.L_1 - .L_0)
	.align		4
.L_0:
        /*0004*/ 	.word	index@(triton_poi_fused_convolution_4)
        /*0008*/ 	.word	0x00000010


	//----- nvinfo : EIATTR_MIN_STACK_SIZE
	.align		4
.L_1:
        /*000c*/ 	.byte	0x04, 0x12
        /*000e*/ 	.short	(.L_3 - .L_2)
	.align		4
.L_2:
        /*0010*/ 	.word	index@(triton_poi_fused_convolution_4)
        /*0014*/ 	.word	0x00000000


	//----- nvinfo : EIATTR_FRAME_SIZE
	.align		4
.L_3:
        /*0018*/ 	.byte	0x04, 0x11
        /*001a*/ 	.short	(.L_5 - .L_4)
	.align		4
.L_4:
        /*001c*/ 	.word	index@(triton_poi_fused_convolution_4)
        /*0020*/ 	.word	0x00000000


	//----- nvinfo : EIATTR_MIN_STACK_SIZE
	.align		4
.L_5:
        /*0024*/ 	.byte	0x04, 0x12
        /*0026*/ 	.short	(.L_7 - .L_6)
	.align		4
.L_6:
        /*0028*/ 	.word	index@(triton_poi_fused_convolution_4)
        /*002c*/ 	.word	0x00000000
.L_7:


//--------------------- .nv.info.triton_poi_fused_convolution_4 --------------------------
	.section	.nv.info.triton_poi_fused_convolution_4,"",@"SHT_CUDA_INFO"
	.sectionflags	@""
	.align	4


	//----- nvinfo : EIATTR_CUDA_API_VERSION
	.align		4
        /*0000*/ 	.byte	0x04, 0x37
        /*0002*/ 	.short	(.L_9 - .L_8)
.L_8:
        /*0004*/ 	.word	0x0000007c


	//----- nvinfo : EIATTR_KPARAM_INFO
	.align		4
.L_9:
        /*0008*/ 	.byte	0x04, 0x17
        /*000a*/ 	.short	(.L_11 - .L_10)
.L_10:
        /*000c*/ 	.word	0x00000000
        /*0010*/ 	.short	0x0002
        /*0012*/ 	.short	0x0010
        /*0014*/ 	.byte	0x00, 0xf0, 0x11, 0x00


	//----- nvinfo : EIATTR_KPARAM_INFO
	.align		4
.L_11:
        /*0018*/ 	.byte	0x04, 0x17
        /*001a*/ 	.short	(.L_13 - .L_12)
.L_12:
        /*001c*/ 	.word	0x00000000
        /*0020*/ 	.short	0x0001
        /*0022*/ 	.short	0x0008
        /*0024*/ 	.byte	0x00, 0xf4, 0x21, 0x00


	//----- nvinfo : EIATTR_KPARAM_INFO
	.align		4
.L_13:
        /*0028*/ 	.byte	0x04, 0x17
        /*002a*/ 	.short	(.L_15 - .L_14)
.L_14:
        /*002c*/ 	.word	0x00000000
        /*0030*/ 	.short	0x0000
        /*0032*/ 	.short	0x0000
        /*0034*/ 	.byte	0x00, 0xf4, 0x21, 0x00


	//----- nvinfo : EIATTR_SPARSE_MMA_MASK
	.align		4
.L_15:
        /*0038*/ 	.byte	0x03, 0x50
        /*003a*/ 	.short	0x0000


	//----- nvinfo : EIATTR_MAXREG_COUNT
	.align		4
        /*003c*/ 	.byte	0x03, 0x1b
        /*003e*/ 	.short	0x00ff


	//----- nvinfo : EIATTR_EXIT_INSTR_OFFSETS
	.align		4
        /*0040*/ 	.byte	0x04, 0x1c
        /*0042*/ 	.short	(.L_17 - .L_16)


	//   ....[0]....
.L_16:
        /*0044*/ 	.word	0x00000240


	//   ....[1]....
        /*0048*/ 	.word	0x00000260


	//----- nvinfo : EIATTR_REQNTID
	.align		4
.L_17:
        /*004c*/ 	.byte	0x04, 0x10
        /*004e*/ 	.short	(.L_19 - .L_18)
.L_18:
        /*0050*/ 	.word	0x00000080
        /*0054*/ 	.word	0x00000001
        /*0058*/ 	.word	0x00000001


	//----- nvinfo : EIATTR_CBANK_PARAM_SIZE
	.align		4
.L_19:
        /*005c*/ 	.byte	0x03, 0x19
        /*005e*/ 	.short	0x0014


	//----- nvinfo : EIATTR_PARAM_CBANK
	.align		4
        /*0060*/ 	.byte	0x04, 0x0a
        /*0062*/ 	.short	(.L_21 - .L_20)
	.align		4
.L_20:
        /*0064*/ 	.word	index@(.nv.constant0.triton_poi_fused_convolution_4)
        /*0068*/ 	.short	0x0210
        /*006a*/ 	.short	0x0014


	//----- nvinfo : EIATTR_SW_WAR
	.align		4
.L_21:
        /*006c*/ 	.byte	0x04, 0x36
        /*006e*/ 	.short	(.L_23 - .L_22)
.L_22:
        /*0070*/ 	.word	0x00000008
.L_23:


//--------------------- .nv.callgraph             --------------------------
	.section	.nv.callgraph,"",@"SHT_CUDA_CALLGRAPH"
	.align	4
	.sectionentsize	8
	.align		4
        /*0000*/ 	.word	0x00000000
	.align		4
        /*0004*/ 	.word	0xffffffff
	.align		4
        /*0008*/ 	.word	0x00000000
	.align		4
        /*000c*/ 	.word	0xfffffffe
	.align		4
        /*0010*/ 	.word	0x00000000
	.align		4
        /*0014*/ 	.word	0xfffffffd
	.align		4
        /*0018*/ 	.word	0x00000000
	.align		4
        /*001c*/ 	.word	0xfffffffc


//--------------------- .text.triton_poi_fused_convolution_4 --------------------------
	.section	.text.triton_poi_fused_convolution_4,"ax",@progbits
	.align	128
        .global         triton_poi_fused_convolution_4
        .type           triton_poi_fused_convolution_4,@function
        .size           triton_poi_fused_convolution_4,(.L_x_1 - triton_poi_fused_convolution_4)
        .other          triton_poi_fused_convolution_4,@"STO_CUDA_ENTRY STV_DEFAULT"
triton_poi_fused_convolution_4:
.text.triton_poi_fused_convolution_4:
[----:B------:R-:W0:Y:S02]  /*0000*/  LDC R1, c[0x0][0x28] ;  /* 0x00000a00ff017b82 */ /* 0x000e240000000800 */
[----:B------:R-:W1:Y:S01]  /*0010*/  S2R R0, SR_TID.X ;  /* 0x0000000000007919 */ /* 0x000e620000002100 */
[----:B------:R-:W2:Y:S01]  /*0020*/  LDC.64 R2, c[0x0][0x218] ;  /* 0x00008600ff027b82 */ /* 0x000ea20000000a00 */
[----:B------:R-:W-:Y:S01]  /*0030*/  ULDC.64 UR4, c[0x0][0x208] ;  /* 0x0000820000047ab9 */ /* 0x000fe20000000a00 */
[----:B------:R-:W3:Y:S01]  /*0040*/  S2R R9, SR_CTAID.X ;  /* 0x0000000000097919 */ /* 0x000ee20000002500 */
[----:B-1----:R-:W-:-:S05]  /*0050*/  IMAD.SHL.U32 R0, R0, 0x2, RZ ;  /* 0x0000000200007824 */ /* 0x002fca00078e00ff */
[----:B------:R-:W-:-:S05]  /*0060*/  LOP3.LUT R0, R0, 0xfe, RZ, 0xc0, !PT ;  /* 0x000000fe00007812 */ /* 0x000fca00078ec0ff */
[----:B---3--:R-:W-:-:S04]  /*0070*/  IMAD R9, R9, 0x100, R0 ;  /* 0x0000010009097824 */ /* 0x008fc800078e0200 */
[C---:B------:R-:W-:Y:S01]  /*0080*/  IMAD.HI R4, R9.reuse, 0x38e38e39, RZ ;  /* 0x38e38e3909047827 */ /* 0x040fe200078e02ff */
[----:B------:R-:W-:-:S03]  /*0090*/  ISETP.GE.AND P0, PT, R9, 0x90, PT ;  /* 0x000000900900780c */ /* 0x000fc60003f06270 */
[----:B------:R-:W-:Y:S01]  /*00a0*/  VIADD R0, R9, 0x1 ;  /* 0x0000000109007836 */ /* 0x000fe20000000000 */
[----:B------:R-:W-:-:S03]  /*00b0*/  SHF.R.S32.HI R5, RZ, 0x1, R4 ;  /* 0x00000001ff057819 */ /* 0x000fc60000011404 */
[----:B------:R-:W-:Y:S01]  /*00c0*/  IMAD.HI R6, R0, 0x38e38e39, RZ ;  /* 0x38e38e3900067827 */ /* 0x000fe200078e02ff */
[----:B------:R-:W-:Y:S02]  /*00d0*/  LEA.HI R0, R4, R5, RZ, 0x1 ;  /* 0x0000000504007211 */ /* 0x000fe400078f08ff */
[----:B------:R-:W1:Y:S02]  /*00e0*/  LDC.64 R4, c[0x0][0x210] ;  /* 0x00008400ff047b82 */ /* 0x000e640000000a00 */
[----:B------:R-:W-:Y:S02]  /*00f0*/  SHF.R.S32.HI R7, RZ, 0x1, R6 ;  /* 0x00000001ff077819 */ /* 0x000fe40000011406 */
[----:B------:R-:W-:Y:S02]  /*0100*/  SHF.R.S32.HI R11, RZ, 0x1f, R0 ;  /* 0x0000001fff0b7819 */ /* 0x000fe40000011400 */
[----:B------:R-:W-:Y:S02]  /*0110*/  LEA.HI R7, R6, R7, RZ, 0x1 ;  /* 0x0000000706077211 */ /* 0x000fe400078f08ff */
[----:B------:R-:W-:-:S02]  /*0120*/  LEA.HI R11, R11, R0, RZ, 0x2 ;  /* 0x000000000b0b7211 */ /* 0x000fc400078f10ff */
[----:B------:R-:W-:Y:S02]  /*0130*/  SHF.R.S32.HI R6, RZ, 0x1f, R7 ;  /* 0x0000001fff067819 */ /* 0x000fe40000011407 */
[----:B------:R-:W-:Y:S02]  /*0140*/  LOP3.LUT R11, R11, 0xfffffffc, RZ, 0xc0, !PT ;  /* 0xfffffffc0b0b7812 */ /* 0x000fe400078ec0ff */
[----:B------:R-:W-:Y:S02]  /*0150*/  LEA.HI R6, R6, R7, RZ, 0x2 ;  /* 0x0000000706067211 */ /* 0x000fe400078f10ff */
[----:B------:R-:W-:Y:S01]  /*0160*/  IADD3 R11, R0, -R11, RZ ;  /* 0x8000000b000b7210 */ /* 0x000fe20007ffe0ff */
[----:B------:R-:W-:Y:S01]  /*0170*/  HFMA2.MMA R0, -RZ, RZ, 0, 0 ;  /* 0x00000000ff007435 */ /* 0x000fe200000001ff */
[----:B------:R-:W-:-:S05]  /*0180*/  LOP3.LUT R6, R6, 0xfffffffc, RZ, 0xc0, !PT ;  /* 0xfffffffc06067812 */ /* 0x000fca00078ec0ff */
[----:B------:R-:W-:Y:S02]  /*0190*/  IMAD.IADD R13, R7, 0x1, -R6 ;  /* 0x00000001070d7824 */ /* 0x000fe400078e0a06 */
[----:B--2---:R-:W-:-:S04]  /*01a0*/  IMAD.WIDE R6, R11, 0x4, R2 ;  /* 0x000000040b067825 */ /* 0x004fc800078e0202 */
[----:B-1----:R-:W-:Y:S01]  /*01b0*/  IMAD.WIDE R4, R9, 0x4, R4 ;  /* 0x0000000409047825 */ /* 0x002fe200078e0204 */
[----:B------:R-:W-:-:S03]  /*01c0*/  CS2R R8, SRZ ;  /* 0x0000000000087805 */ /* 0x000fc6000001ff00 */
[----:B------:R-:W-:Y:S02]  /*01d0*/  IMAD.MOV.U32 R11, RZ, RZ, RZ ;  /* 0x000000ffff0b7224 */ /* 0x000fe400078e00ff */
[----:B------:R-:W-:Y:S01]  /*01e0*/  IMAD.WIDE R2, R13, 0x4, R2 ;  /* 0x000000040d027825 */ /* 0x000fe200078e0202 */
[----:B------:R-:W2:Y:S04]  /*01f0*/  @!P0 LDG.E.64 R8, desc[UR4][R4.64] ;  /* 0x0000000404088981 */ /* 0x000ea8000c1e1b00 */
[----:B------:R-:W2:Y:S04]  /*0200*/  @!P0 LDG.E.EL R11, desc[UR4][R6.64] ;  /* 0x00000004060b8981 */ /* 0x000ea8000c2e1900 */
[----:B------:R-:W3:Y:S01]  /*0210*/  @!P0 LDG.E.EL R0, desc[UR4][R2.64] ;  /* 0x0000000402008981 */ /* 0x000ee2000c2e1900 */
[----:B--2---:R-:W-:Y:S01]  /*0220*/  FADD R8, R11, R8 ;  /* 0x000000080b087221 */ /* 0x004fe20000000000 */
[----:B---3--:R-:W-:Y:S01]  /*0230*/  FADD R9, R0, R9 ;  /* 0x0000000900097221 */ /* 0x008fe20000000000 */
[----:B------:R-:W-:Y:S06]  /*0240*/  @P0 EXIT ;  /* 0x000000000000094d */ /* 0x000fec0003800000 */
[----:B------:R-:W-:Y:S01]  /*0250*/  STG.E.64 desc[UR4][R4.64], R8 ;  /* 0x0000000804007986 */ /* 0x000fe2000c101b04 */
[----:B------:R-:W-:Y:S05]  /*0260*/  EXIT ;  /* 0x000000000000794d */ /* 0x000fea0003800000 */
.L_x_0:
[----:B------:R-:W-:-:S00]  /*0270*/  BRA `(.L_x_0) ;  /* 0xfffffffc00fc7947 */ /* 0x000fc0000383ffff */
[----:B------:R-:W-:-:S00]  /*0280*/  NOP ;  /* 0x0000000000007918 */ /* 0x000fc00000000000 */
[----:B------:R-:W-:-:S00]  /*0290*/  NOP ;  /* 0x0000000000007918 */ /* 0x000fc00000000000 */
[----:B------:R-:W-:-:S00]  /*02a0*/  NOP ;  /* 0x0000000000007918 */ /* 0x000fc00000000000 */
[----:B------:R-:W-:-:S00]  /*02b0*/  NOP ;  /* 0x0000000000007918 */ /* 0x000fc00000000000 */
[----:B------:R-:W-:-:S00]  /*02c0*/  NOP ;  /* 0x0000000000007918 */ /* 0x000fc00000000000 */
[----:B------:R-:W-:-:S00]  /*02d0*/  NOP ;  /* 0x0000000000007918 */ /* 0x000fc00000000000 */
[----:B------:R-:W-:-:S00]  /*02e0*/  NOP ;  /* 0x0000000000007918 */ /* 0x000fc00000000000 */
[----:B------:R-:W-:-:S00]  /*02f0*/  NOP ;  /* 0x0000000000007918 */ /* 0x000fc00000000000 */
.L_x_1:


//--------------------- .nv.constant0.triton_poi_fused_convolution_4 --------------------------
	.section	.nv.constant0.triton_poi_fused_convolution_4,"a",@progbits
	.sectionflags	@""
	.align	4
.nv.constant0.triton_poi_fused_convolution_4:
	.zero		548
